//
// Generated by NVIDIA NVVM Compiler
//
// Compiler Build ID: CL-36424714
// Cuda compilation tools, release 13.0, V13.0.88
// Based on NVVM 20.0.0
//

.version 9.0
.target sm_100
.address_size 64

	// .globl	_Z7stencilPfS_
.const .align 4 .b8 coef[20];
// _ZZ7stencilPfS_E4smem has been demoted

.visible .entry _Z7stencilPfS_(
	.param .u64 .ptr .align 1 _Z7stencilPfS__param_0,
	.param .u64 .ptr .align 1 _Z7stencilPfS__param_1
)
{
	.reg .pred 	%p<2>;
	.reg .b32 	%r<11>;
	.reg .b32 	%f<28>;
	.reg .b64 	%rd<11>;
	// demoted variable
	.shared .align 4 .b8 _ZZ7stencilPfS_E4smem[160];
	ld.param.u64 	%rd3, [_Z7stencilPfS__param_0];
	ld.param.u64 	%rd4, [_Z7stencilPfS__param_1];
	cvta.to.global.u64 	%rd1, %rd4;
	mov.u32 	%r4, %ctaid.x;
	mov.u32 	%r1, %ntid.x;
	mov.u32 	%r5, %tid.x;
	mad.lo.s32 	%r2, %r4, %r1, %r5;
	mul.wide.s32 	%rd5, %r2, 4;
	add.s64 	%rd2, %rd1, %rd5;
	ld.global.f32 	%f1, [%rd2];
	shl.b32 	%r6, %r5, 2;
	mov.u32 	%r7, _ZZ7stencilPfS_E4smem;
	add.s32 	%r3, %r7, %r6;
	st.shared.f32 	[%r3+16], %f1;
	setp.gt.u32 	%p1, %r5, 3;
	@%p1 bra 	$L__BB0_2;
	ld.global.f32 	%f2, [%rd2+-16];
	st.shared.f32 	[%r3], %f2;
	add.s32 	%r8, %r2, %r1;
	mul.wide.u32 	%rd6, %r8, 4;
	add.s64 	%rd7, %rd1, %rd6;
	ld.global.f32 	%f3, [%rd7];
	shl.b32 	%r9, %r1, 2;
	add.s32 	%r10, %r3, %r9;
	st.shared.f32 	[%r10+16], %f3;
$L__BB0_2:
	bar.sync 	0;
	ld.const.f32 	%f4, [coef];
	ld.shared.f32 	%f5, [%r3+16];
	sub.f32 	%f6, %f5, %f5;
	fma.rn.f32 	%f7, %f4, %f6, 0f00000000;
	ld.const.f32 	%f8, [coef+4];
	ld.shared.f32 	%f9, [%r3+20];
	ld.shared.f32 	%f10, [%r3+12];
	sub.f32 	%f11, %f9, %f10;
	fma.rn.f32 	%f12, %f8, %f11, %f7;
	ld.const.f32 	%f13, [coef+8];
	ld.shared.f32 	%f14, [%r3+24];
	ld.shared.f32 	%f15, [%r3+8];
	sub.f32 	%f16, %f14, %f15;
	fma.rn.f32 	%f17, %f13, %f16, %f12;
	ld.const.f32 	%f18, [coef+12];
	ld.shared.f32 	%f19, [%r3+28];
	ld.shared.f32 	%f20, [%r3+4];
	sub.f32 	%f21, %f19, %f20;
	fma.rn.f32 	%f22, %f18, %f21, %f17;
	ld.const.f32 	%f23, [coef+16];
	ld.shared.f32 	%f24, [%r3+32];
	ld.shared.f32 	%f25, [%r3];
	sub.f32 	%f26, %f24, %f25;
	fma.rn.f32 	%f27, %f23, %f26, %f22;
	cvta.to.global.u64 	%rd8, %rd3;
	add.s64 	%rd10, %rd8, %rd5;
	st.global.f32 	[%rd10], %f27;
	ret;

}


// ===== COMPILED SASS (sm_100) =====

	.target	sm_100

	.elftype	@"ET_EXEC"


//--------------------- .note.nv.tkinfo           --------------------------
	.section	.note.nv.tkinfo,"",@"SHT_NOTE"
	.sectionflags	@"SHF_NOTE_NV_TKINFO"
	.tkinfo
        /*0018*/ 	.word	0x00000002
        /*0030*/ 	.string	""
        /*0030*/ 	.string	"ptxas"
        /*0030*/ 	.string	"Cuda compilation tools, release 13.0, V13.0.88"
        /*0030*/ 	.string	"Build cuda_13.0.r13.0/compiler.36424714_0"
        /*0030*/ 	.string	"-arch sm_100 -m 64 "



//--------------------- .note.nv.cuinfo           --------------------------
	.section	.note.nv.cuinfo,"",@"SHT_NOTE"
	.sectionflags	@"SHF_NOTE_NV_CUINFO"
        /*0018*/ 	.short	0x0002
        /*001a*/ 	.short	0x0064
        /*001c*/ 	.short	0x0082
	.zero		2


//--------------------- .nv.info                  --------------------------
	.section	.nv.info,"",@"SHT_CUDA_INFO"
	.align	4


	//----- nvinfo : EIATTR_REGCOUNT
	.align		4
        /*0000*/ 	.byte	0x04, 0x2f
        /*0002*/ 	.short	(.L_2 - .L_1)
	.align		4
.L_1:
        /*0004*/ 	.word	index@(_Z7stencilPfS_)
        /*0008*/ 	.word	0x00000014


	//----- nvinfo : EIATTR_FRAME_SIZE
	.align		4
.L_2:
        /*000c*/ 	.byte	0x04, 0x11
        /*000e*/ 	.short	(.L_4 - .L_3)
	.align		4
.L_3:
        /*0010*/ 	.word	index@(_Z7stencilPfS_)
        /*0014*/ 	.word	0x00000000


	//----- nvinfo : EIATTR_MIN_STACK_SIZE
	.align		4
.L_4:
        /*0018*/ 	.byte	0x04, 0x12
        /*001a*/ 	.short	(.L_6 - .L_5)
	.align		4
.L_5:
        /*001c*/ 	.word	index@(_Z7stencilPfS_)
        /*0020*/ 	.word	0x00000000
.L_6:


//--------------------- .nv.compat                --------------------------
	.section	.nv.compat,"",@"SHT_CUDA_COMPAT_INFO"
	.align	4
        /*0000*/ 	.byte	0x02, 0x09, 0x00, 0x00, 0x02, 0x02, 0x01, 0x00, 0x02, 0x05, 0x05, 0x00, 0x03, 0x07, 0x01, 0x01
        /*0010*/ 	.byte	0x02, 0x03, 0x00, 0x00, 0x02, 0x06, 0x01, 0x00, 0x04, 0x0b, 0x08, 0x00, 0x09, 0x00, 0x00, 0x00
        /*0020*/ 	.byte	0x00, 0x00, 0x00, 0x00


//--------------------- .nv.info._Z7stencilPfS_   --------------------------
	.section	.nv.info._Z7stencilPfS_,"",@"SHT_CUDA_INFO"
	.sectionflags	@""
	.align	4


	//----- nvinfo : EIATTR_CUDA_API_VERSION
	.align		4
        /*0000*/ 	.byte	0x04, 0x37
        /*0002*/ 	.short	(.L_8 - .L_7)
.L_7:
        /*0004*/ 	.word	0x00000082


	//----- nvinfo : EIATTR_KPARAM_INFO
	.align		4
.L_8:
        /*0008*/ 	.byte	0x04, 0x17
        /*000a*/ 	.short	(.L_10 - .L_9)
.L_9:
        /*000c*/ 	.word	0x00000000
        /*0010*/ 	.short	0x0001
        /*0012*/ 	.short	0x0008
        /*0014*/ 	.byte	0x00, 0xf5, 0x21, 0x00


	//----- nvinfo : EIATTR_KPARAM_INFO
	.align		4
.L_10:
        /*0018*/ 	.byte	0x04, 0x17
        /*001a*/ 	.short	(.L_12 - .L_11)
.L_11:
        /*001c*/ 	.word	0x00000000
        /*0020*/ 	.short	0x0000
        /*0022*/ 	.short	0x0000
        /*0024*/ 	.byte	0x00, 0xf5, 0x21, 0x00


	//----- nvinfo : EIATTR_SPARSE_MMA_MASK
	.align		4
.L_12:
        /*0028*/ 	.byte	0x03, 0x50
        /*002a*/ 	.short	0x0000


	//----- nvinfo : EIATTR_MAXREG_COUNT
	.align		4
        /*002c*/ 	.byte	0x03, 0x1b
        /*002e*/ 	.short	0x00ff


	//----- nvinfo : EIATTR_NUM_BARRIERS
	.align		4
        /*0030*/ 	.byte	0x02, 0x4c
        /*0032*/ 	.byte	0x01
	.zero		1


	//----- nvinfo : EIATTR_MERCURY_ISA_VERSION
	.align		4
        /*0034*/ 	.byte	0x03, 0x5f
        /*0036*/ 	.short	0x0101


	//----- nvinfo : EIATTR_VRC_CTA_INIT_COUNT
	.align		4
        /*0038*/ 	.byte	0x02, 0x4a
	.zero		1
	.zero		1


	//----- nvinfo : EIATTR_EXIT_INSTR_OFFSETS
	.align		4
        /*003c*/ 	.byte	0x04, 0x1c
        /*003e*/ 	.short	(.L_14 - .L_13)


	//   ....[0]....
.L_13:
        /*0040*/ 	.word	0x000002f0


	//----- nvinfo : EIATTR_CBANK_PARAM_SIZE
	.align		4
.L_14:
        /*0044*/ 	.byte	0x03, 0x19
        /*0046*/ 	.short	0x0010


	//----- nvinfo : EIATTR_PARAM_CBANK
	.align		4
        /*0048*/ 	.byte	0x04, 0x0a
        /*004a*/ 	.short	(.L_16 - .L_15)
	.align		4
.L_15:
        /*004c*/ 	.word	index@(.nv.constant0._Z7stencilPfS_)
        /*0050*/ 	.short	0x0380
        /*0052*/ 	.short	0x0010


	//----- nvinfo : EIATTR_SW_WAR
	.align		4
.L_16:
        /*0054*/ 	.byte	0x04, 0x36
        /*0056*/ 	.short	(.L_18 - .L_17)
.L_17:
        /*0058*/ 	.word	0x00000008
.L_18:


//--------------------- .nv.callgraph             --------------------------
	.section	.nv.callgraph,"",@"SHT_CUDA_CALLGRAPH"
	.align	4
	.sectionentsize	8
	.align		4
        /*0000*/ 	.word	0x00000000
	.align		4
        /*0004*/ 	.word	0xffffffff
	.align		4
        /*0008*/ 	.word	0x00000000
	.align		4
        /*000c*/ 	.word	0xfffffffe
	.align		4
        /*0010*/ 	.word	0x00000000
	.align		4
        /*0014*/ 	.word	0xfffffffd
	.align		4
        /*0018*/ 	.word	0x00000000
	.align		4
        /*001c*/ 	.word	0xfffffffc


//--------------------- .nv.constant3             --------------------------
	.section	.nv.constant3,"a",@progbits
	.align	4
.nv.constant3:
	.type		coef,@object
	.size		coef,(.L_0 - coef)
coef:
	.zero		20
.L_0:


//--------------------- .text._Z7stencilPfS_      --------------------------
	.section	.text._Z7stencilPfS_,"ax",@progbits
	.align	128
        .global         _Z7stencilPfS_
        .type           _Z7stencilPfS_,@function
        .size           _Z7stencilPfS_,(.L_x_1 - _Z7stencilPfS_)
        .other          _Z7stencilPfS_,@"STO_CUDA_ENTRY STV_DEFAULT"
_Z7stencilPfS_:
.text._Z7stencilPfS_:
[----:B------:R-:W-:Y:S01]  /*0000*/  LDC R1, c[0x0][0x37c] ;  /* 0x0000df00ff017b82 */ /* 0x000fe20000000800 */
[----:B------:R-:W0:Y:S07]  /*0010*/  S2R R11, SR_TID.X ;  /* 0x00000000000b7919 */ /* 0x000e2e0000002100 */
[----:B------:R-:W1:Y:S01]  /*0020*/  S2UR UR4, SR_CTAID.X ;  /* 0x00000000000479c3 */ /* 0x000e620000002500 */
[----:B------:R-:W2:Y:S01]  /*0030*/  LDCU.64 UR6, c[0x0][0x358] ;  /* 0x00006b00ff0677ac */ /* 0x000ea20008000a00 */
[----:B------:R-:W3:Y:S06]  /*0040*/  LDCU.128 UR8, c[0x3][URZ] ;  /* 0x00c00000ff0877ac */ /* 0x000eec0008000c00 */
[----:B------:R-:W1:Y:S08]  /*0050*/  LDC R8, c[0x0][0x360] ;  /* 0x0000d800ff087b82 */ /* 0x000e700000000800 */
[----:B------:R-:W4:Y:S01]  /*0060*/  LDC.64 R6, c[0x0][0x388] ;  /* 0x0000e200ff067b82 */ /* 0x000f220000000a00 */
[----:B0-----:R-:W-:Y:S01]  /*0070*/  ISETP.GT.U32.AND P0, PT, R11, 0x3, PT ;  /* 0x000000030b00780c */ /* 0x001fe20003f04070 */
[----:B-1----:R-:W-:-:S04]  /*0080*/  IMAD R5, R8, UR4, R11 ;  /* 0x0000000408057c24 */ /* 0x002fc8000f8e020b */
[----:B----4-:R-:W-:-:S08]  /*0090*/  IMAD.WIDE R2, R5, 0x4, R6 ;  /* 0x0000000405027825 */ /* 0x010fd000078e0206 */
[----:B------:R-:W-:Y:S01]  /*00a0*/  @!P0 IADD3 R9, PT, PT, R5, R8, RZ ;  /* 0x0000000805098210 */ /* 0x000fe20007ffe0ff */
[----:B--2---:R-:W2:Y:S04]  /*00b0*/  LDG.E R0, desc[UR6][R2.64] ;  /* 0x0000000602007981 */ /* 0x004ea8000c1e1900 */
[----:B------:R-:W-:Y:S01]  /*00c0*/  @!P0 IMAD.WIDE.U32 R6, R9, 0x4, R6 ;  /* 0x0000000409068825 */ /* 0x000fe200078e0006 */
[----:B------:R0:W4:Y:S05]  /*00d0*/  @!P0 LDG.E R4, desc[UR6][R2.64+-0x10] ;  /* 0xfffff00602048981 */ /* 0x00012a000c1e1900 */
[----:B------:R-:W5:Y:S01]  /*00e0*/  @!P0 LDG.E R6, desc[UR6][R6.64] ;  /* 0x0000000606068981 */ /* 0x000f62000c1e1900 */
[----:B------:R-:W1:Y:S01]  /*00f0*/  S2UR UR5, SR_CgaCtaId ;  /* 0x00000000000579c3 */ /* 0x000e620000008800 */
[----:B------:R-:W-:-:S07]  /*0100*/  UMOV UR4, 0x400 ;  /* 0x0000040000047882 */ /* 0x000fce0000000000 */
[----:B0-----:R-:W0:Y:S01]  /*0110*/  LDC.64 R2, c[0x0][0x380] ;  /* 0x0000e000ff027b82 */ /* 0x001e220000000a00 */
[----:B-1----:R-:W-:-:S06]  /*0120*/  ULEA UR4, UR5, UR4, 0x18 ;  /* 0x0000000405047291 */ /* 0x002fcc000f8ec0ff */
[----:B------:R-:W-:-:S04]  /*0130*/  LEA R9, R11, UR4, 0x2 ;  /* 0x000000040b097c11 */ /* 0x000fc8000f8e10ff */
[----:B------:R-:W-:Y:S01]  /*0140*/  @!P0 LEA R11, R8, R9, 0x2 ;  /* 0x00000009080b8211 */ /* 0x000fe200078e10ff */
[----:B------:R-:W1:Y:S01]  /*0150*/  LDCU UR4, c[0x3][0x10] ;  /* 0x00c00200ff0477ac */ /* 0x000e620008000800 */
[----:B0-----:R-:W-:Y:S01]  /*0160*/  IMAD.WIDE R2, R5, 0x4, R2 ;  /* 0x0000000405027825 */ /* 0x001fe200078e0202 */
[----:B--2---:R-:W-:Y:S04]  /*0170*/  STS [R9+0x10], R0 ;  /* 0x0000100009007388 */ /* 0x004fe80000000800 */
[----:B----4-:R-:W-:Y:S04]  /*0180*/  @!P0 STS [R9], R4 ;  /* 0x0000000409008388 */ /* 0x010fe80000000800 */
[----:B-----5:R-:W-:Y:S01]  /*0190*/  @!P0 STS [R11+0x10], R6 ;  /* 0x000010060b008388 */ /* 0x020fe20000000800 */
[----:B------:R-:W-:Y:S06]  /*01a0*/  BAR.SYNC.DEFER_BLOCKING 0x0 ;  /* 0x0000000000007b1d */ /* 0x000fec0000010000 */
[----:B------:R-:W0:Y:S04]  /*01b0*/  LDS R8, [R9+0x10] ;  /* 0x0000100009087984 */ /* 0x000e280000000800 */
[----:B------:R-:W-:Y:S04]  /*01c0*/  LDS R7, [R9+0x14] ;  /* 0x0000140009077984 */ /* 0x000fe80000000800 */
[----:B------:R-:W2:Y:S04]  /*01d0*/  LDS R10, [R9+0xc] ;  /* 0x00000c00090a7984 */ /* 0x000ea80000000800 */
[----:B------:R-:W-:Y:S04]  /*01e0*/  LDS R12, [R9+0x18] ;  /* 0x00001800090c7984 */ /* 0x000fe80000000800 */
[----:B------:R-:W4:Y:S04]  /*01f0*/  LDS R13, [R9+0x8] ;  /* 0x00000800090d7984 */ /* 0x000f280000000800 */
[----:B------:R-:W-:Y:S04]  /*0200*/  LDS R14, [R9+0x1c] ;  /* 0x00001c00090e7984 */ /* 0x000fe80000000800 */
[----:B------:R-:W5:Y:S04]  /*0210*/  LDS R15, [R9+0x4] ;  /* 0x00000400090f7984 */ /* 0x000f680000000800 */
[----:B------:R-:W-:Y:S04]  /*0220*/  LDS R16, [R9+0x20] ;  /* 0x0000200009107984 */ /* 0x000fe80000000800 */
[----:B------:R-:W1:Y:S01]  /*0230*/  LDS R17, [R9] ;  /* 0x0000000009117984 */ /* 0x000e620000000800 */
[----:B0-----:R-:W-:-:S04]  /*0240*/  FADD R0, R8, -R8 ;  /* 0x8000000808007221 */ /* 0x001fc80000000000 */
[----:B---3--:R-:W-:Y:S01]  /*0250*/  FFMA R0, R0, UR8, RZ ;  /* 0x0000000800007c23 */ /* 0x008fe200080000ff */
[----:B--2---:R-:W-:-:S04]  /*0260*/  FADD R7, R7, -R10 ;  /* 0x8000000a07077221 */ /* 0x004fc80000000000 */
[----:B------:R-:W-:Y:S01]  /*0270*/  FFMA R0, R7, UR9, R0 ;  /* 0x0000000907007c23 */ /* 0x000fe20008000000 */
[----:B----4-:R-:W-:-:S04]  /*0280*/  FADD R13, R12, -R13 ;  /* 0x8000000d0c0d7221 */ /* 0x010fc80000000000 */
[----:B------:R-:W-:Y:S01]  /*0290*/  FFMA R0, R13, UR10, R0 ;  /* 0x0000000a0d007c23 */ /* 0x000fe20008000000 */
[----:B-----5:R-:W-:-:S04]  /*02a0*/  FADD R15, R14, -R15 ;  /* 0x8000000f0e0f7221 */ /* 0x020fc80000000000 */
[----:B------:R-:W-:Y:S01]  /*02b0*/  FFMA R0, R15, UR11, R0 ;  /* 0x0000000b0f007c23 */ /* 0x000fe20008000000 */
[----:B-1----:R-:W-:-:S04]  /*02c0*/  FADD R17, R16, -R17 ;  /* 0x8000001110117221 */ /* 0x002fc80000000000 */
[----:B------:R-:W-:-:S05]  /*02d0*/  FFMA R17, R17, UR4, R0 ;  /* 0x0000000411117c23 */ /* 0x000fca0008000000 */
[----:B------:R-:W-:Y:S01]  /*02e0*/  STG.E desc[UR6][R2.64], R17 ;  /* 0x0000001102007986 */ /* 0x000fe2000c101906 */
[----:B------:R-:W-:Y:S05]  /*02f0*/  EXIT ;  /* 0x000000000000794d */ /* 0x000fea0003800000 */
.L_x_0:
[----:B------:R-:W-:-:S00]  /*0300*/  BRA `(.L_x_0) ;  /* 0xfffffffc00fc7947 */ /* 0x000fc0000383ffff */
[----:B------:R-:W-:-:S00]  /*0310*/  NOP ;  /* 0x0000000000007918 */ /* 0x000fc00000000000 */
        /* <DEDUP_REMOVED lines=14> */
.L_x_1:


//--------------------- .nv.shared._Z7stencilPfS_ --------------------------
	.section	.nv.shared._Z7stencilPfS_,"aw",@nobits
	.sectionflags	@""
	.align	4
.nv.shared._Z7stencilPfS_:
	.zero		1184


//--------------------- .nv.shared.reserved.0     --------------------------
	.section	.nv.shared.reserved.0,"aw",@nobits
	.weak		__nv_reservedSMEM_offset_0_alias
	.size		__nv_reservedSMEM_offset_0_alias, 0, 64
	.other		__nv_reservedSMEM_offset_0_alias,@"STO_CUDA_RESERVED_SHARED STV_DEFAULT"
__nv_reservedSMEM_offset_0_alias:
	.zero		0
	.zero		64


//--------------------- .nv.constant0._Z7stencilPfS_ --------------------------
	.section	.nv.constant0._Z7stencilPfS_,"a",@progbits
	.sectionflags	@""
	.align	4
.nv.constant0._Z7stencilPfS_:
	.zero		912


//--------------------- SYMBOLS --------------------------

	.type		.nv.reservedSmem.offset0,@object
	.size		.nv.reservedSmem.offset0,0x4
	.type		.nv.reservedSmem.cap,@object
	.size		.nv.reservedSmem.cap,0x4
